//
// Generated by NVIDIA NVVM Compiler
//
// Compiler Build ID: CL-36424714
// Cuda compilation tools, release 13.0, V13.0.88
// Based on NVVM 20.0.0
//

.version 9.0
.target sm_100
.address_size 64

	// .globl	_Z11oddEvenSortPii

.visible .entry _Z11oddEvenSortPii(
	.param .u64 .ptr .align 1 _Z11oddEvenSortPii_param_0,
	.param .u32 _Z11oddEvenSortPii_param_1
)
{
	.reg .pred 	%p<26>;
	.reg .b32 	%r<39>;
	.reg .b64 	%rd<7>;

	ld.param.u64 	%rd3, [_Z11oddEvenSortPii_param_0];
	ld.param.u32 	%r24, [_Z11oddEvenSortPii_param_1];
	setp.lt.s32 	%p3, %r24, 1;
	@%p3 bra 	$L__BB0_26;
	mov.u32 	%r26, %ntid.x;
	mov.u32 	%r27, %ctaid.x;
	mov.u32 	%r28, %tid.x;
	mad.lo.s32 	%r29, %r27, %r26, %r28;
	cvta.to.global.u64 	%rd4, %rd3;
	and.b32  	%r31, %r29, -2147483647;
	setp.eq.s32 	%p4, %r31, 1;
	add.s32 	%r32, %r24, -1;
	setp.lt.s32 	%p5, %r29, %r32;
	and.pred  	%p1, %p4, %p5;
	mul.wide.u32 	%rd5, %r29, 4;
	add.s64 	%rd1, %rd4, %rd5;
	and.b32  	%r33, %r29, 1;
	setp.eq.b32 	%p6, %r33, 1;
	not.pred 	%p7, %p6;
	and.pred  	%p2, %p7, %p5;
	mul.wide.s32 	%rd6, %r29, 4;
	add.s64 	%rd2, %rd4, %rd6;
	and.b32  	%r1, %r24, 3;
	setp.lt.u32 	%p8, %r24, 4;
	mov.b32 	%r38, 0;
	@%p8 bra 	$L__BB0_16;
	and.b32  	%r38, %r24, 2147483644;
	neg.s32 	%r35, %r38;
	not.pred 	%p9, %p2;
$L__BB0_3:
	@%p9 bra 	$L__BB0_6;
	ld.global.u32 	%r5, [%rd2];
	ld.global.u32 	%r6, [%rd2+4];
	setp.le.s32 	%p10, %r5, %r6;
	@%p10 bra 	$L__BB0_6;
	st.global.u32 	[%rd2], %r6;
	st.global.u32 	[%rd2+4], %r5;
$L__BB0_6:
	bar.sync 	0;
	not.pred 	%p11, %p1;
	@%p11 bra 	$L__BB0_9;
	ld.global.u32 	%r7, [%rd1];
	ld.global.u32 	%r8, [%rd1+4];
	setp.le.s32 	%p12, %r7, %r8;
	@%p12 bra 	$L__BB0_9;
	st.global.u32 	[%rd1], %r8;
	st.global.u32 	[%rd1+4], %r7;
$L__BB0_9:
	bar.sync 	0;
	@%p9 bra 	$L__BB0_12;
	ld.global.u32 	%r9, [%rd2];
	ld.global.u32 	%r10, [%rd2+4];
	setp.le.s32 	%p14, %r9, %r10;
	@%p14 bra 	$L__BB0_12;
	st.global.u32 	[%rd2], %r10;
	st.global.u32 	[%rd2+4], %r9;
$L__BB0_12:
	bar.sync 	0;
	@%p11 bra 	$L__BB0_15;
	ld.global.u32 	%r11, [%rd1];
	ld.global.u32 	%r12, [%rd1+4];
	setp.le.s32 	%p16, %r11, %r12;
	@%p16 bra 	$L__BB0_15;
	st.global.u32 	[%rd1], %r12;
	st.global.u32 	[%rd1+4], %r11;
$L__BB0_15:
	bar.sync 	0;
	add.s32 	%r35, %r35, 4;
	setp.ne.s32 	%p17, %r35, 0;
	@%p17 bra 	$L__BB0_3;
$L__BB0_16:
	setp.eq.s32 	%p18, %r1, 0;
	@%p18 bra 	$L__BB0_26;
	neg.s32 	%r37, %r1;
	not.pred 	%p23, %p2;
	not.pred 	%p21, %p1;
$L__BB0_18:
	.pragma "nounroll";
	and.b32  	%r34, %r38, 1;
	setp.eq.b32 	%p19, %r34, 1;
	not.pred 	%p20, %p19;
	@%p20 bra 	$L__BB0_22;
	@%p21 bra 	$L__BB0_25;
	ld.global.u32 	%r18, [%rd1];
	ld.global.u32 	%r19, [%rd1+4];
	setp.le.s32 	%p22, %r18, %r19;
	@%p22 bra 	$L__BB0_25;
	st.global.u32 	[%rd1], %r19;
	st.global.u32 	[%rd1+4], %r18;
	bra.uni 	$L__BB0_25;
$L__BB0_22:
	@%p23 bra 	$L__BB0_25;
	ld.global.u32 	%r20, [%rd2];
	ld.global.u32 	%r21, [%rd2+4];
	setp.le.s32 	%p24, %r20, %r21;
	@%p24 bra 	$L__BB0_25;
	st.global.u32 	[%rd2], %r21;
	st.global.u32 	[%rd2+4], %r20;
$L__BB0_25:
	bar.sync 	0;
	add.s32 	%r38, %r38, 1;
	add.s32 	%r37, %r37, 1;
	setp.ne.s32 	%p25, %r37, 0;
	@%p25 bra 	$L__BB0_18;
$L__BB0_26:
	ret;

}


// ===== COMPILED SASS (sm_100) =====

	.target	sm_100

	.elftype	@"ET_EXEC"


//--------------------- .note.nv.tkinfo           --------------------------
	.section	.note.nv.tkinfo,"",@"SHT_NOTE"
	.sectionflags	@"SHF_NOTE_NV_TKINFO"
	.tkinfo
        /*0018*/ 	.word	0x00000002
        /*0030*/ 	.string	""
        /*0030*/ 	.string	"ptxas"
        /*0030*/ 	.string	"Cuda compilation tools, release 13.0, V13.0.88"
        /*0030*/ 	.string	"Build cuda_13.0.r13.0/compiler.36424714_0"
        /*0030*/ 	.string	"-arch sm_100 -m 64 "



//--------------------- .note.nv.cuinfo           --------------------------
	.section	.note.nv.cuinfo,"",@"SHT_NOTE"
	.sectionflags	@"SHF_NOTE_NV_CUINFO"
        /*0018*/ 	.short	0x0002
        /*001a*/ 	.short	0x0064
        /*001c*/ 	.short	0x0082
	.zero		2


//--------------------- .nv.info                  --------------------------
	.section	.nv.info,"",@"SHT_CUDA_INFO"
	.align	4


	//----- nvinfo : EIATTR_REGCOUNT
	.align		4
        /*0000*/ 	.byte	0x04, 0x2f
        /*0002*/ 	.short	(.L_1 - .L_0)
	.align		4
.L_0:
        /*0004*/ 	.word	index@(_Z11oddEvenSortPii)
        /*0008*/ 	.word	0x0000000c


	//----- nvinfo : EIATTR_FRAME_SIZE
	.align		4
.L_1:
        /*000c*/ 	.byte	0x04, 0x11
        /*000e*/ 	.short	(.L_3 - .L_2)
	.align		4
.L_2:
        /*0010*/ 	.word	index@(_Z11oddEvenSortPii)
        /*0014*/ 	.word	0x00000000


	//----- nvinfo : EIATTR_MIN_STACK_SIZE
	.align		4
.L_3:
        /*0018*/ 	.byte	0x04, 0x12
        /*001a*/ 	.short	(.L_5 - .L_4)
	.align		4
.L_4:
        /*001c*/ 	.word	index@(_Z11oddEvenSortPii)
        /*0020*/ 	.word	0x00000000
.L_5:


//--------------------- .nv.compat                --------------------------
	.section	.nv.compat,"",@"SHT_CUDA_COMPAT_INFO"
	.align	4
        /*0000*/ 	.byte	0x02, 0x09, 0x00, 0x00, 0x02, 0x02, 0x01, 0x00, 0x02, 0x05, 0x05, 0x00, 0x03, 0x07, 0x01, 0x01
        /*0010*/ 	.byte	0x02, 0x03, 0x00, 0x00, 0x02, 0x06, 0x01, 0x00, 0x04, 0x0b, 0x08, 0x00, 0x09, 0x00, 0x00, 0x00
        /*0020*/ 	.byte	0x00, 0x00, 0x00, 0x00


//--------------------- .nv.info._Z11oddEvenSortPii --------------------------
	.section	.nv.info._Z11oddEvenSortPii,"",@"SHT_CUDA_INFO"
	.sectionflags	@""
	.align	4


	//----- nvinfo : EIATTR_CUDA_API_VERSION
	.align		4
        /*0000*/ 	.byte	0x04, 0x37
        /*0002*/ 	.short	(.L_7 - .L_6)
.L_6:
        /*0004*/ 	.word	0x00000082


	//----- nvinfo : EIATTR_KPARAM_INFO
	.align		4
.L_7:
        /*0008*/ 	.byte	0x04, 0x17
        /*000a*/ 	.short	(.L_9 - .L_8)
.L_8:
        /*000c*/ 	.word	0x00000000
        /*0010*/ 	.short	0x0001
        /*0012*/ 	.short	0x0008
        /*0014*/ 	.byte	0x00, 0xf0, 0x11, 0x00


	//----- nvinfo : EIATTR_KPARAM_INFO
	.align		4
.L_9:
        /*0018*/ 	.byte	0x04, 0x17
        /*001a*/ 	.short	(.L_11 - .L_10)
.L_10:
        /*001c*/ 	.word	0x00000000
        /*0020*/ 	.short	0x0000
        /*0022*/ 	.short	0x0000
        /*0024*/ 	.byte	0x00, 0xf5, 0x21, 0x00


	//----- nvinfo : EIATTR_SPARSE_MMA_MASK
	.align		4
.L_11:
        /*0028*/ 	.byte	0x03, 0x50
        /*002a*/ 	.short	0x0000


	//----- nvinfo : EIATTR_MAXREG_COUNT
	.align		4
        /*002c*/ 	.byte	0x03, 0x1b
        /*002e*/ 	.short	0x00ff


	//----- nvinfo : EIATTR_NUM_BARRIERS
	.align		4
        /*0030*/ 	.byte	0x02, 0x4c
        /*0032*/ 	.byte	0x01
	.zero		1


	//----- nvinfo : EIATTR_MERCURY_ISA_VERSION
	.align		4
        /*0034*/ 	.byte	0x03, 0x5f
        /*0036*/ 	.short	0x0101


	//----- nvinfo : EIATTR_VRC_CTA_INIT_COUNT
	.align		4
        /*0038*/ 	.byte	0x02, 0x4a
	.zero		1
	.zero		1


	//----- nvinfo : EIATTR_EXIT_INSTR_OFFSETS
	.align		4
        /*003c*/ 	.byte	0x04, 0x1c
        /*003e*/ 	.short	(.L_13 - .L_12)


	//   ....[0]....
.L_12:
        /*0040*/ 	.word	0x00000030


	//   ....[1]....
        /*0044*/ 	.word	0x00000400


	//   ....[2]....
        /*0048*/ 	.word	0x000005a0


	//----- nvinfo : EIATTR_CRS_STACK_SIZE
	.align		4
.L_13:
        /*004c*/ 	.byte	0x04, 0x1e
        /*004e*/ 	.short	(.L_15 - .L_14)
.L_14:
        /*0050*/ 	.word	0x00000000


	//----- nvinfo : EIATTR_CBANK_PARAM_SIZE
	.align		4
.L_15:
        /*0054*/ 	.byte	0x03, 0x19
        /*0056*/ 	.short	0x000c


	//----- nvinfo : EIATTR_PARAM_CBANK
	.align		4
        /*0058*/ 	.byte	0x04, 0x0a
        /*005a*/ 	.short	(.L_17 - .L_16)
	.align		4
.L_16:
        /*005c*/ 	.word	index@(.nv.constant0._Z11oddEvenSortPii)
        /*0060*/ 	.short	0x0380
        /*0062*/ 	.short	0x000c


	//----- nvinfo : EIATTR_SW_WAR
	.align		4
.L_17:
        /*0064*/ 	.byte	0x04, 0x36
        /*0066*/ 	.short	(.L_19 - .L_18)
.L_18:
        /*0068*/ 	.word	0x00000008
.L_19:


//--------------------- .nv.callgraph             --------------------------
	.section	.nv.callgraph,"",@"SHT_CUDA_CALLGRAPH"
	.align	4
	.sectionentsize	8
	.align		4
        /*0000*/ 	.word	0x00000000
	.align		4
        /*0004*/ 	.word	0xffffffff
	.align		4
        /*0008*/ 	.word	0x00000000
	.align		4
        /*000c*/ 	.word	0xfffffffe
	.align		4
        /*0010*/ 	.word	0x00000000
	.align		4
        /*0014*/ 	.word	0xfffffffd
	.align		4
        /*0018*/ 	.word	0x00000000
	.align		4
        /*001c*/ 	.word	0xfffffffc


//--------------------- .text._Z11oddEvenSortPii  --------------------------
	.section	.text._Z11oddEvenSortPii,"ax",@progbits
	.align	128
        .global         _Z11oddEvenSortPii
        .type           _Z11oddEvenSortPii,@function
        .size           _Z11oddEvenSortPii,(.L_x_15 - _Z11oddEvenSortPii)
        .other          _Z11oddEvenSortPii,@"STO_CUDA_ENTRY STV_DEFAULT"
_Z11oddEvenSortPii:
.text._Z11oddEvenSortPii:
[----:B------:R-:W-:Y:S08]  /*0000*/  LDC R1, c[0x0][0x37c] ;  /* 0x0000df00ff017b82 */ /* 0x000ff00000000800 */
[----:B------:R-:W0:Y:S02]  /*0010*/  LDC R8, c[0x0][0x388] ;  /* 0x0000e200ff087b82 */ /* 0x000e240000000800 */
[----:B0-----:R-:W-:-:S13]  /*0020*/  ISETP.GE.AND P0, PT, R8, 0x1, PT ;  /* 0x000000010800780c */ /* 0x001fda0003f06270 */
[----:B------:R-:W-:Y:S05]  /*0030*/  @!P0 EXIT ;  /* 0x000000000000894d */ /* 0x000fea0003800000 */
[----:B------:R-:W0:Y:S01]  /*0040*/  S2R R7, SR_CTAID.X ;  /* 0x0000000000077919 */ /* 0x000e220000002500 */
[----:B------:R-:W0:Y:S01]  /*0050*/  LDCU UR4, c[0x0][0x360] ;  /* 0x00006c00ff0477ac */ /* 0x000e220008000800 */
[----:B------:R-:W1:Y:S01]  /*0060*/  LDC.64 R4, c[0x0][0x380] ;  /* 0x0000e000ff047b82 */ /* 0x000e620000000a00 */
[C---:B------:R-:W-:Y:S01]  /*0070*/  ISETP.GE.U32.AND P2, PT, R8.reuse, 0x4, PT ;  /* 0x000000040800780c */ /* 0x040fe20003f46070 */
[----:B------:R-:W0:Y:S01]  /*0080*/  S2R R0, SR_TID.X ;  /* 0x0000000000007919 */ /* 0x000e220000002100 */
[----:B------:R-:W-:Y:S02]  /*0090*/  IMAD.MOV.U32 R6, RZ, RZ, RZ ;  /* 0x000000ffff067224 */ /* 0x000fe400078e00ff */
[----:B0-----:R-:W-:Y:S01]  /*00a0*/  IMAD R7, R7, UR4, R0 ;  /* 0x0000000407077c24 */ /* 0x001fe2000f8e0200 */
[----:B------:R-:W0:Y:S01]  /*00b0*/  LDCU.64 UR4, c[0x0][0x358] ;  /* 0x00006b00ff0477ac */ /* 0x000e220008000a00 */
[----:B------:R-:W-:-:S03]  /*00c0*/  VIADD R0, R8, 0xffffffff ;  /* 0xffffffff08007836 */ /* 0x000fc60000000000 */
[C---:B------:R-:W-:Y:S02]  /*00d0*/  LOP3.LUT R2, R7.reuse, 0x1, RZ, 0xc0, !PT ;  /* 0x0000000107027812 */ /* 0x040fe400078ec0ff */
[C---:B------:R-:W-:Y:S02]  /*00e0*/  ISETP.GE.AND P0, PT, R7.reuse, R0, PT ;  /* 0x000000000700720c */ /* 0x040fe40003f06270 */
[----:B------:R-:W-:-:S04]  /*00f0*/  LOP3.LUT R0, R7, 0x80000001, RZ, 0xc0, !PT ;  /* 0x8000000107007812 */ /* 0x000fc800078ec0ff */
[----:B------:R-:W-:Y:S02]  /*0100*/  ISETP.EQ.AND P1, PT, R0, 0x1, !P0 ;  /* 0x000000010000780c */ /* 0x000fe40004722270 */
[----:B------:R-:W-:Y:S01]  /*0110*/  ISETP.NE.U32.AND P0, PT, R2, 0x1, !P0 ;  /* 0x000000010200780c */ /* 0x000fe20004705070 */
[----:B-1----:R-:W-:Y:S01]  /*0120*/  IMAD.WIDE.U32 R2, R7, 0x4, R4 ;  /* 0x0000000407027825 */ /* 0x002fe200078e0004 */
[----:B------:R-:W-:-:S03]  /*0130*/  LOP3.LUT R0, R8, 0x3, RZ, 0xc0, !PT ;  /* 0x0000000308007812 */ /* 0x000fc600078ec0ff */
[----:B------:R-:W-:Y:S01]  /*0140*/  IMAD.WIDE R4, R7, 0x4, R4 ;  /* 0x0000000407047825 */ /* 0x000fe200078e0204 */
[----:B0-----:R-:W-:Y:S07]  /*0150*/  @!P2 BRA `(.L_x_0) ;  /* 0x0000000000a4a947 */ /* 0x001fee0003800000 */
[----:B------:R-:W-:-:S05]  /*0160*/  LOP3.LUT R6, R8, 0x7ffffffc, RZ, 0xc0, !PT ;  /* 0x7ffffffc08067812 */ /* 0x000fca00078ec0ff */
[----:B------:R-:W-:-:S07]  /*0170*/  IMAD.MOV R9, RZ, RZ, -R6 ;  /* 0x000000ffff097224 */ /* 0x000fce00078e0a06 */
.L_x_9:
[----:B------:R-:W-:Y:S04]  /*0180*/  BSSY.RECONVERGENT B0, `(.L_x_1) ;  /* 0x0000007000007945 */ /* 0x000fe80003800200 */
[----:B0123--:R-:W-:Y:S05]  /*0190*/  @!P0 BRA `(.L_x_2) ;  /* 0x0000000000148947 */ /* 0x00ffea0003800000 */
[----:B------:R-:W2:Y:S04]  /*01a0*/  LDG.E R7, desc[UR4][R4.64] ;  /* 0x0000000404077981 */ /* 0x000ea8000c1e1900 */
[----:B------:R-:W2:Y:S02]  /*01b0*/  LDG.E R8, desc[UR4][R4.64+0x4] ;  /* 0x0000040404087981 */ /* 0x000ea4000c1e1900 */
[----:B--2---:R-:W-:-:S13]  /*01c0*/  ISETP.GT.AND P2, PT, R7, R8, PT ;  /* 0x000000080700720c */ /* 0x004fda0003f44270 */
[----:B------:R0:W-:Y:S04]  /*01d0*/  @P2 STG.E desc[UR4][R4.64], R8 ;  /* 0x0000000804002986 */ /* 0x0001e8000c101904 */
[----:B------:R0:W-:Y:S02]  /*01e0*/  @P2 STG.E desc[UR4][R4.64+0x4], R7 ;  /* 0x0000040704002986 */ /* 0x0001e4000c101904 */
.L_x_2:
[----:B------:R-:W-:Y:S05]  /*01f0*/  BSYNC.RECONVERGENT B0 ;  /* 0x0000000000007941 */ /* 0x000fea0003800200 */
.L_x_1:
[----:B------:R-:W-:Y:S06]  /*0200*/  BAR.SYNC.DEFER_BLOCKING 0x0 ;  /* 0x0000000000007b1d */ /* 0x000fec0000010000 */
[----:B------:R-:W-:Y:S04]  /*0210*/  BSSY.RECONVERGENT B0, `(.L_x_3) ;  /* 0x0000007000007945 */ /* 0x000fe80003800200 */
[----:B------:R-:W-:Y:S05]  /*0220*/  @!P1 BRA `(.L_x_4) ;  /* 0x0000000000149947 */ /* 0x000fea0003800000 */
[----:B0-----:R-:W2:Y:S04]  /*0230*/  LDG.E R7, desc[UR4][R2.64] ;  /* 0x0000000402077981 */ /* 0x001ea8000c1e1900 */
[----:B------:R-:W2:Y:S02]  /*0240*/  LDG.E R8, desc[UR4][R2.64+0x4] ;  /* 0x0000040402087981 */ /* 0x000ea4000c1e1900 */
[----:B--2---:R-:W-:-:S13]  /*0250*/  ISETP.GT.AND P2, PT, R7, R8, PT ;  /* 0x000000080700720c */ /* 0x004fda0003f44270 */
[----:B------:R1:W-:Y:S04]  /*0260*/  @P2 STG.E desc[UR4][R2.64], R8 ;  /* 0x0000000802002986 */ /* 0x0003e8000c101904 */
[----:B------:R1:W-:Y:S02]  /*0270*/  @P2 STG.E desc[UR4][R2.64+0x4], R7 ;  /* 0x0000040702002986 */ /* 0x0003e4000c101904 */
.L_x_4:
[----:B------:R-:W-:Y:S05]  /*0280*/  BSYNC.RECONVERGENT B0 ;  /* 0x0000000000007941 */ /* 0x000fea0003800200 */
.L_x_3:
[----:B------:R-:W-:Y:S06]  /*0290*/  BAR.SYNC.DEFER_BLOCKING 0x0 ;  /* 0x0000000000007b1d */ /* 0x000fec0000010000 */
[----:B------:R-:W-:Y:S04]  /*02a0*/  BSSY.RECONVERGENT B0, `(.L_x_5) ;  /* 0x0000007000007945 */ /* 0x000fe80003800200 */
[----:B------:R-:W-:Y:S05]  /*02b0*/  @!P0 BRA `(.L_x_6) ;  /* 0x0000000000148947 */ /* 0x000fea0003800000 */
[----:B01----:R-:W2:Y:S04]  /*02c0*/  LDG.E R7, desc[UR4][R4.64] ;  /* 0x0000000404077981 */ /* 0x003ea8000c1e1900 */
[----:B------:R-:W2:Y:S02]  /*02d0*/  LDG.E R8, desc[UR4][R4.64+0x4] ;  /* 0x0000040404087981 */ /* 0x000ea4000c1e1900 */
[----:B--2---:R-:W-:-:S13]  /*02e0*/  ISETP.GT.AND P2, PT, R7, R8, PT ;  /* 0x000000080700720c */ /* 0x004fda0003f44270 */
[----:B------:R2:W-:Y:S04]  /*02f0*/  @P2 STG.E desc[UR4][R4.64], R8 ;  /* 0x0000000804002986 */ /* 0x0005e8000c101904 */
[----:B------:R2:W-:Y:S02]  /*0300*/  @P2 STG.E desc[UR4][R4.64+0x4], R7 ;  /* 0x0000040704002986 */ /* 0x0005e4000c101904 */
.L_x_6:
[----:B------:R-:W-:Y:S05]  /*0310*/  BSYNC.RECONVERGENT B0 ;  /* 0x0000000000007941 */ /* 0x000fea0003800200 */
.L_x_5:
[----:B------:R-:W-:Y:S01]  /*0320*/  VIADD R9, R9, 0x4 ;  /* 0x0000000409097836 */ /* 0x000fe20000000000 */
[----:B------:R-:W-:Y:S04]  /*0330*/  BAR.SYNC.DEFER_BLOCKING 0x0 ;  /* 0x0000000000007b1d */ /* 0x000fe80000010000 */
[----:B------:R-:W-:Y:S02]  /*0340*/  ISETP.NE.AND P3, PT, R9, RZ, PT ;  /* 0x000000ff0900720c */ /* 0x000fe40003f65270 */
[----:B------:R-:W-:Y:S04]  /*0350*/  BSSY.RECONVERGENT B0, `(.L_x_7) ;  /* 0x0000007000007945 */ /* 0x000fe80003800200 */
[----:B------:R-:W-:Y:S07]  /*0360*/  @!P1 BRA `(.L_x_8) ;  /* 0x0000000000149947 */ /* 0x000fee0003800000 */
[----:B012---:R-:W2:Y:S04]  /*0370*/  LDG.E R7, desc[UR4][R2.64] ;  /* 0x0000000402077981 */ /* 0x007ea8000c1e1900 */
[----:B------:R-:W2:Y:S02]  /*0380*/  LDG.E R8, desc[UR4][R2.64+0x4] ;  /* 0x0000040402087981 */ /* 0x000ea4000c1e1900 */
[----:B--2---:R-:W-:-:S13]  /*0390*/  ISETP.GT.AND P2, PT, R7, R8, PT ;  /* 0x000000080700720c */ /* 0x004fda0003f44270 */
[----:B------:R3:W-:Y:S04]  /*03a0*/  @P2 STG.E desc[UR4][R2.64], R8 ;  /* 0x0000000802002986 */ /* 0x0007e8000c101904 */
[----:B------:R3:W-:Y:S02]  /*03b0*/  @P2 STG.E desc[UR4][R2.64+0x4], R7 ;  /* 0x0000040702002986 */ /* 0x0007e4000c101904 */
.L_x_8:
[----:B------:R-:W-:Y:S05]  /*03c0*/  BSYNC.RECONVERGENT B0 ;  /* 0x0000000000007941 */ /* 0x000fea0003800200 */
.L_x_7:
[----:B------:R-:W-:Y:S06]  /*03d0*/  BAR.SYNC.DEFER_BLOCKING 0x0 ;  /* 0x0000000000007b1d */ /* 0x000fec0000010000 */
[----:B------:R-:W-:Y:S05]  /*03e0*/  @P3 BRA `(.L_x_9) ;  /* 0xfffffffc00643947 */ /* 0x000fea000383ffff */
.L_x_0:
[----:B------:R-:W-:-:S13]  /*03f0*/  ISETP.NE.AND P2, PT, R0, RZ, PT ;  /* 0x000000ff0000720c */ /* 0x000fda0003f45270 */
[----:B------:R-:W-:Y:S05]  /*0400*/  @!P2 EXIT ;  /* 0x000000000000a94d */ /* 0x000fea0003800000 */
[----:B------:R-:W-:-:S07]  /*0410*/  IMAD.MOV R0, RZ, RZ, -R0 ;  /* 0x000000ffff007224 */ /* 0x000fce00078e0a00 */
.L_x_13:
[----:B0123--:R-:W-:Y:S01]  /*0420*/  LOP3.LUT R7, R6, 0x1, RZ, 0xc0, !PT ;  /* 0x0000000106077812 */ /* 0x00ffe200078ec0ff */
[----:B------:R-:W-:Y:S01]  /*0430*/  VIADD R0, R0, 0x1 ;  /* 0x0000000100007836 */ /* 0x000fe20000000000 */
[----:B------:R-:W-:Y:S02]  /*0440*/  BSSY.RECONVERGENT B0, `(.L_x_10) ;  /* 0x0000012000007945 */ /* 0x000fe40003800200 */
[----:B------:R-:W-:Y:S02]  /*0450*/  ISETP.NE.U32.AND P3, PT, R7, 0x1, PT ;  /* 0x000000010700780c */ /* 0x000fe40003f65070 */
[----:B------:R-:W-:-:S11]  /*0460*/  ISETP.NE.AND P2, PT, R0, RZ, PT ;  /* 0x000000ff0000720c */ /* 0x000fd60003f45270 */
[----:B------:R-:W-:Y:S05]  /*0470*/  @P3 BRA `(.L_x_11) ;  /* 0x0000000000203947 */ /* 0x000fea0003800000 */
[----:B------:R-:W-:Y:S05]  /*0480*/  @!P1 BRA `(.L_x_12) ;  /* 0x0000000000349947 */ /* 0x000fea0003800000 */
[----:B------:R-:W2:Y:S04]  /*0490*/  LDG.E R7, desc[UR4][R2.64] ;  /* 0x0000000402077981 */ /* 0x000ea8000c1e1900 */
[----:B------:R-:W2:Y:S02]  /*04a0*/  LDG.E R8, desc[UR4][R2.64+0x4] ;  /* 0x0000040402087981 */ /* 0x000ea4000c1e1900 */
[----:B--2---:R-:W-:-:S13]  /*04b0*/  ISETP.GT.AND P3, PT, R7, R8, PT ;  /* 0x000000080700720c */ /* 0x004fda0003f64270 */
[----:B------:R-:W-:Y:S05]  /*04c0*/  @!P3 BRA `(.L_x_12) ;  /* 0x000000000024b947 */ /* 0x000fea0003800000 */
[----:B------:R0:W-:Y:S04]  /*04d0*/  STG.E desc[UR4][R2.64], R8 ;  /* 0x0000000802007986 */ /* 0x0001e8000c101904 */
[----:B------:R0:W-:Y:S01]  /*04e0*/  STG.E desc[UR4][R2.64+0x4], R7 ;  /* 0x0000040702007986 */ /* 0x0001e2000c101904 */
[----:B------:R-:W-:Y:S05]  /*04f0*/  BRA `(.L_x_12) ;  /* 0x0000000000187947 */ /* 0x000fea0003800000 */
.L_x_11:
[----:B------:R-:W-:Y:S05]  /*0500*/  @!P0 BRA `(.L_x_12) ;  /* 0x0000000000148947 */ /* 0x000fea0003800000 */
[----:B------:R-:W2:Y:S04]  /*0510*/  LDG.E R7, desc[UR4][R4.64] ;  /* 0x0000000404077981 */ /* 0x000ea8000c1e1900 */
[----:B------:R-:W2:Y:S02]  /*0520*/  LDG.E R8, desc[UR4][R4.64+0x4] ;  /* 0x0000040404087981 */ /* 0x000ea4000c1e1900 */
[----:B--2---:R-:W-:-:S13]  /*0530*/  ISETP.GT.AND P3, PT, R7, R8, PT ;  /* 0x000000080700720c */ /* 0x004fda0003f64270 */
[----:B------:R1:W-:Y:S04]  /*0540*/  @P3 STG.E desc[UR4][R4.64], R8 ;  /* 0x0000000804003986 */ /* 0x0003e8000c101904 */
[----:B------:R1:W-:Y:S02]  /*0550*/  @P3 STG.E desc[UR4][R4.64+0x4], R7 ;  /* 0x0000040704003986 */ /* 0x0003e4000c101904 */
.L_x_12:
[----:B------:R-:W-:Y:S05]  /*0560*/  BSYNC.RECONVERGENT B0 ;  /* 0x0000000000007941 */ /* 0x000fea0003800200 */
.L_x_10:
[----:B------:R-:W-:Y:S01]  /*0570*/  BAR.SYNC.DEFER_BLOCKING 0x0 ;  /* 0x0000000000007b1d */ /* 0x000fe20000010000 */
[----:B------:R-:W-:-:S05]  /*0580*/  VIADD R6, R6, 0x1 ;  /* 0x0000000106067836 */ /* 0x000fca0000000000 */
[----:B------:R-:W-:Y:S05]  /*0590*/  @P2 BRA `(.L_x_13) ;  /* 0xfffffffc00a02947 */ /* 0x000fea000383ffff */
[----:B------:R-:W-:Y:S05]  /*05a0*/  EXIT ;  /* 0x000000000000794d */ /* 0x000fea0003800000 */
.L_x_14:
[----:B------:R-:W-:-:S00]  /*05b0*/  BRA `(.L_x_14) ;  /* 0xfffffffc00fc7947 */ /* 0x000fc0000383ffff */
[----:B------:R-:W-:-:S00]  /*05c0*/  NOP ;  /* 0x0000000000007918 */ /* 0x000fc00000000000 */
        /* <DEDUP_REMOVED lines=11> */
.L_x_15:


//--------------------- .nv.shared.reserved.0     --------------------------
	.section	.nv.shared.reserved.0,"aw",@nobits
	.weak		__nv_reservedSMEM_offset_0_alias
	.size		__nv_reservedSMEM_offset_0_alias, 0, 64
	.other		__nv_reservedSMEM_offset_0_alias,@"STO_CUDA_RESERVED_SHARED STV_DEFAULT"
__nv_reservedSMEM_offset_0_alias:
	.zero		0
	.zero		64


//--------------------- .nv.constant0._Z11oddEvenSortPii --------------------------
	.section	.nv.constant0._Z11oddEvenSortPii,"a",@progbits
	.sectionflags	@""
	.align	4
.nv.constant0._Z11oddEvenSortPii:
	.zero		908


//--------------------- SYMBOLS --------------------------

	.type		.nv.reservedSmem.offset0,@object
	.size		.nv.reservedSmem.offset0,0x4
